	.headerflags	@"EF_CUDA_TEXMODE_UNIFIED EF_CUDA_64BIT_ADDRESS EF_CUDA_ACCELERATORS EF_CUDA_SM90 EF_CUDA_VIRTUAL_SM(EF_CUDA_SM90)"
	.elftype	@"ET_EXEC"


//--------------------- .nv.info                  --------------------------
	.section	.nv.info,"",@"SHT_CUDA_INFO"
	.align	4


	//----- nvinfo : EIATTR_REGCOUNT
	.align		4
        /*0000*/ 	.byte	0x04, 0x2f
        /*0002*/ 	.short	(.L_1 - .L_0)
	.align		4
.L_0:
        /*0004*/ 	.word	index@(triton_poi_fused_0)
        /*0008*/ 	.word	0x0000001f


	//----- nvinfo : EIATTR_MIN_STACK_SIZE
	.align		4
.L_1:
        /*000c*/ 	.byte	0x04, 0x12
        /*000e*/ 	.short	(.L_3 - .L_2)
	.align		4
.L_2:
        /*0010*/ 	.word	index@(triton_poi_fused_0)
        /*0014*/ 	.word	0x00000000


	//----- nvinfo : EIATTR_FRAME_SIZE
	.align		4
.L_3:
        /*0018*/ 	.byte	0x04, 0x11
        /*001a*/ 	.short	(.L_5 - .L_4)
	.align		4
.L_4:
        /*001c*/ 	.word	index@(triton_poi_fused_0)
        /*0020*/ 	.word	0x00000000


	//----- nvinfo : EIATTR_MIN_STACK_SIZE
	.align		4
.L_5:
        /*0024*/ 	.byte	0x04, 0x12
        /*0026*/ 	.short	(.L_7 - .L_6)
	.align		4
.L_6:
        /*0028*/ 	.word	index@(triton_poi_fused_0)
        /*002c*/ 	.word	0x00000000
.L_7:


//--------------------- .nv.info.triton_poi_fused_0 --------------------------
	.section	.nv.info.triton_poi_fused_0,"",@"SHT_CUDA_INFO"
	.sectionflags	@""
	.align	4


	//----- nvinfo : EIATTR_CUDA_API_VERSION
	.align		4
        /*0000*/ 	.byte	0x04, 0x37
        /*0002*/ 	.short	(.L_9 - .L_8)
.L_8:
        /*0004*/ 	.word	0x0000007c


	//----- nvinfo : EIATTR_KPARAM_INFO
	.align		4
.L_9:
        /*0008*/ 	.byte	0x04, 0x17
        /*000a*/ 	.short	(.L_11 - .L_10)
.L_10:
        /*000c*/ 	.word	0x00000000
        /*0010*/ 	.short	0x0003
        /*0012*/ 	.short	0x0014
        /*0014*/ 	.byte	0x00, 0xf0, 0x11, 0x00


	//----- nvinfo : EIATTR_KPARAM_INFO
	.align		4
.L_11:
        /*0018*/ 	.byte	0x04, 0x17
        /*001a*/ 	.short	(.L_13 - .L_12)
.L_12:
        /*001c*/ 	.word	0x00000000
        /*0020*/ 	.short	0x0002
        /*0022*/ 	.short	0x0010
        /*0024*/ 	.byte	0x00, 0xf0, 0x11, 0x00


	//----- nvinfo : EIATTR_KPARAM_INFO
	.align		4
.L_13:
        /*0028*/ 	.byte	0x04, 0x17
        /*002a*/ 	.short	(.L_15 - .L_14)
.L_14:
        /*002c*/ 	.word	0x00000000
        /*0030*/ 	.short	0x0001
        /*0032*/ 	.short	0x0008
        /*0034*/ 	.byte	0x00, 0xf4, 0x21, 0x00


	//----- nvinfo : EIATTR_KPARAM_INFO
	.align		4
.L_15:
        /*0038*/ 	.byte	0x04, 0x17
        /*003a*/ 	.short	(.L_17 - .L_16)
.L_16:
        /*003c*/ 	.word	0x00000000
        /*0040*/ 	.short	0x0000
        /*0042*/ 	.short	0x0000
        /*0044*/ 	.byte	0x00, 0xf4, 0x21, 0x00


	//----- nvinfo : EIATTR_SPARSE_MMA_MASK
	.align		4
.L_17:
        /*0048*/ 	.byte	0x03, 0x50
        /*004a*/ 	.short	0x0000


	//----- nvinfo : EIATTR_MAXREG_COUNT
	.align		4
        /*004c*/ 	.byte	0x03, 0x1b
        /*004e*/ 	.short	0x00ff


	//----- nvinfo : EIATTR_EXIT_INSTR_OFFSETS
	.align		4
        /*0050*/ 	.byte	0x04, 0x1c
        /*0052*/ 	.short	(.L_19 - .L_18)


	//   ....[0]....
.L_18:
        /*0054*/ 	.word	0x000005e0


	//   ....[1]....
        /*0058*/ 	.word	0x00000630


	//----- nvinfo : EIATTR_REQNTID
	.align		4
.L_19:
        /*005c*/ 	.byte	0x04, 0x10
        /*005e*/ 	.short	(.L_21 - .L_20)
.L_20:
        /*0060*/ 	.word	0x00000080
        /*0064*/ 	.word	0x00000001
        /*0068*/ 	.word	0x00000001


	//----- nvinfo : EIATTR_CBANK_PARAM_SIZE
	.align		4
.L_21:
        /*006c*/ 	.byte	0x03, 0x19
        /*006e*/ 	.short	0x0018


	//----- nvinfo : EIATTR_PARAM_CBANK
	.align		4
        /*0070*/ 	.byte	0x04, 0x0a
        /*0072*/ 	.short	(.L_23 - .L_22)
	.align		4
.L_22:
        /*0074*/ 	.word	index@(.nv.constant0.triton_poi_fused_0)
        /*0078*/ 	.short	0x0210
        /*007a*/ 	.short	0x0018


	//----- nvinfo : EIATTR_SW_WAR
	.align		4
.L_23:
        /*007c*/ 	.byte	0x04, 0x36
        /*007e*/ 	.short	(.L_25 - .L_24)
.L_24:
        /*0080*/ 	.word	0x00000008
.L_25:


//--------------------- .nv.callgraph             --------------------------
	.section	.nv.callgraph,"",@"SHT_CUDA_CALLGRAPH"
	.align	4
	.sectionentsize	8
	.align		4
        /*0000*/ 	.word	0x00000000
	.align		4
        /*0004*/ 	.word	0xffffffff
	.align		4
        /*0008*/ 	.word	0x00000000
	.align		4
        /*000c*/ 	.word	0xfffffffe
	.align		4
        /*0010*/ 	.word	0x00000000
	.align		4
        /*0014*/ 	.word	0xfffffffd
	.align		4
        /*0018*/ 	.word	0x00000000
	.align		4
        /*001c*/ 	.word	0xfffffffc


//--------------------- .text.triton_poi_fused_0  --------------------------
	.section	.text.triton_poi_fused_0,"ax",@progbits
	.sectionflags	@"SHF_BARRIERS=1"
	.align	128
        .global         triton_poi_fused_0
        .type           triton_poi_fused_0,@function
        .size           triton_poi_fused_0,(.L_x_1 - triton_poi_fused_0)
        .other          triton_poi_fused_0,@"STO_CUDA_ENTRY STV_DEFAULT"
triton_poi_fused_0:
.text.triton_poi_fused_0:
[----:B------:R-:W0:Y:S01]  /*0000*/  LDC R1, c[0x0][0x28] ;  /* 0x00000a00ff017b82 */ /* 0x000e220000000800 */
[----:B------:R-:W1:Y:S07]  /*0010*/  S2R R0, SR_CTAID.X ;  /* 0x0000000000007919 */ /* 0x000e6e0000002500 */
[----:B------:R-:W2:Y:S01]  /*0020*/  LDC.64 R14, c[0x0][0x210] ;  /* 0x00008400ff0e7b82 */ /* 0x000ea20000000a00 */
[----:B------:R-:W-:Y:S01]  /*0030*/  IMAD.MOV.U32 R19, RZ, RZ, RZ ;  /* 0x000000ffff137224 */ /* 0x000fe200078e00ff */
[----:B------:R-:W-:Y:S01]  /*0040*/  ULDC.64 UR6, c[0x0][0x208] ;  /* 0x0000820000067ab9 */ /* 0x000fe20000000a00 */
[----:B------:R-:W3:Y:S01]  /*0050*/  S2R R21, SR_TID.X ;  /* 0x0000000000157919 */ /* 0x000ee20000002100 */
[----:B------:R-:W4:Y:S01]  /*0060*/  S2R R18, SR_CTAID.Y ;  /* 0x0000000000127919 */ /* 0x000f220000002600 */
[----:B------:R-:W-:-:S02]  /*0070*/  IMAD.MOV.U32 R20, RZ, RZ, RZ ;  /* 0x000000ffff147224 */ /* 0x000fc400078e00ff */
[----:B-1----:R-:W-:Y:S01]  /*0080*/  IMAD.SHL.U32 R0, R0, 0x10, RZ ;  /* 0x0000001000007824 */ /* 0x002fe200078e00ff */
[----:B---3--:R-:W-:-:S04]  /*0090*/  SHF.R.U32.HI R17, RZ, 0x4, R21 ;  /* 0x00000004ff117819 */ /* 0x008fc80000011615 */
[----:B------:R-:W-:Y:S01]  /*00a0*/  LOP3.LUT R6, R0, 0xf, R21, 0xf8, !PT ;  /* 0x0000000f00067812 */ /* 0x000fe200078ef815 */
[----:B----4-:R-:W-:Y:S01]  /*00b0*/  IMAD.SHL.U32 R16, R18, 0x40, RZ ;  /* 0x0000004012107824 */ /* 0x010fe200078e00ff */
[----:B------:R-:W-:Y:S02]  /*00c0*/  SGXT.U32 R17, R17, 0x3 ;  /* 0x000000031111781a */ /* 0x000fe40000000000 */
[----:B------:R-:W-:Y:S02]  /*00d0*/  ISETP.GE.AND P0, PT, R6, 0x9, PT ;  /* 0x000000090600780c */ /* 0x000fe40003f06270 */
[----:B------:R-:W-:Y:S02]  /*00e0*/  LOP3.LUT R2, R16, R17, RZ, 0xfc, !PT ;  /* 0x0000001110027212 */ /* 0x000fe400078efcff */
[----:B------:R-:W-:Y:S02]  /*00f0*/  LOP3.LUT R3, R16, 0x8, R17, 0xfe, !PT ;  /* 0x0000000810037812 */ /* 0x000fe400078efe11 */
[----:B------:R-:W-:Y:S01]  /*0100*/  LOP3.LUT R4, R16, 0x10, R17, 0xfe, !PT ;  /* 0x0000001010047812 */ /* 0x000fe200078efe11 */
[--C-:B------:R-:W-:Y:S01]  /*0110*/  IMAD R27, R2, 0x9, R6.reuse ;  /* 0x00000009021b7824 */ /* 0x100fe200078e0206 */
        /* <DEDUP_REMOVED lines=9> */
[----:B------:R-:W-:-:S02]  /*01b0*/  IMAD R11, R11, 0x9, R6 ;  /* 0x000000090b0b7824 */ /* 0x000fc400078e0206 */
[--C-:B------:R-:W-:Y:S02]  /*01c0*/  IMAD R13, R13, 0x9, R6.reuse ;  /* 0x000000090d0d7824 */ /* 0x100fe400078e0206 */
[----:B------:R-:W-:Y:S02]  /*01d0*/  IMAD R23, R23, 0x9, R6 ;  /* 0x0000000917177824 */ /* 0x000fe400078e0206 */
[----:B--2---:R-:W-:-:S04]  /*01e0*/  IMAD.WIDE R26, R27, 0x4, R14 ;  /* 0x000000041b1a7825 */ /* 0x004fc800078e020e */
[--C-:B------:R-:W-:Y:S01]  /*01f0*/  IMAD.WIDE R2, R3, 0x4, R14.reuse ;  /* 0x0000000403027825 */ /* 0x100fe200078e020e */
[----:B------:R1:W2:Y:S01]  /*0200*/  @!P0 LDG.E.EL R19, desc[UR6][R26.64] ;  /* 0x000000061a138981 */ /* 0x0002a2000c2e1900 */
[----:B------:R-:W-:Y:S02]  /*0210*/  CS2R R24, SRZ ;  /* 0x0000000000187805 */ /* 0x000fe4000001ff00 */
[--C-:B------:R-:W-:Y:S01]  /*0220*/  IMAD.WIDE R4, R5, 0x4, R14.reuse ;  /* 0x0000000405047825 */ /* 0x100fe200078e020e */
[----:B------:R3:W4:Y:S03]  /*0230*/  @!P0 LDG.E.EL R20, desc[UR6][R2.64] ;  /* 0x0000000602148981 */ /* 0x000726000c2e1900 */
[----:B------:R-:W-:-:S04]  /*0240*/  IMAD.WIDE R6, R7, 0x4, R14 ;  /* 0x0000000407067825 */ /* 0x000fc800078e020e */
[----:B------:R-:W-:-:S04]  /*0250*/  IMAD.WIDE R8, R9, 0x4, R14 ;  /* 0x0000000409087825 */ /* 0x000fc800078e020e */
[----:B------:R-:W-:-:S04]  /*0260*/  IMAD.WIDE R10, R11, 0x4, R14 ;  /* 0x000000040b0a7825 */ /* 0x000fc800078e020e */
[--C-:B------:R-:W-:Y:S01]  /*0270*/  IMAD.WIDE R12, R13, 0x4, R14.reuse ;  /* 0x000000040d0c7825 */ /* 0x100fe200078e020e */
[----:B-1----:R-:W-:Y:S01]  /*0280*/  CS2R R26, SRZ ;  /* 0x00000000001a7805 */ /* 0x002fe2000001ff00 */
[----:B------:R-:W5:Y:S02]  /*0290*/  @!P0 LDG.E.EL R24, desc[UR6][R6.64] ;  /* 0x0000000606188981 */ /* 0x000f64000c2e1900 */
[----:B------:R-:W-:Y:S01]  /*02a0*/  IMAD.WIDE R14, R23, 0x4, R14 ;  /* 0x00000004170e7825 */ /* 0x000fe200078e020e */
[----:B------:R-:W-:Y:S01]  /*02b0*/  HFMA2.MMA R23, -RZ, RZ, 0, 0 ;  /* 0x00000000ff177435 */ /* 0x000fe200000001ff */
[----:B------:R-:W5:Y:S02]  /*02c0*/  @!P0 LDG.E.EL R25, desc[UR6][R10.64] ;  /* 0x000000060a198981 */ /* 0x000f64000c2e1900 */
[----:B------:R-:W-:Y:S02]  /*02d0*/  IMAD.MOV.U32 R22, RZ, RZ, RZ ;  /* 0x000000ffff167224 */ /* 0x000fe400078e00ff */
[----:B------:R-:W5:Y:S04]  /*02e0*/  @!P0 LDG.E.EL R27, desc[UR6][R12.64] ;  /* 0x000000060c1b8981 */ /* 0x000f68000c2e1900 */
[----:B------:R-:W5:Y:S04]  /*02f0*/  @!P0 LDG.E.EL R22, desc[UR6][R4.64] ;  /* 0x0000000604168981 */ /* 0x000f68000c2e1900 */
[----:B------:R1:W5:Y:S04]  /*0300*/  @!P0 LDG.E.EL R23, desc[UR6][R8.64] ;  /* 0x0000000608178981 */ /* 0x000368000c2e1900 */
[----:B------:R-:W5:Y:S01]  /*0310*/  @!P0 LDG.E.EL R26, desc[UR6][R14.64] ;  /* 0x000000060e1a8981 */ /* 0x000f62000c2e1900 */
[----:B------:R-:W1:Y:S01]  /*0320*/  S2UR UR5, SR_CgaCtaId ;  /* 0x00000000000579c3 */ /* 0x000e620000008800 */
[----:B---3--:R-:W-:Y:S01]  /*0330*/  IMAD.SHL.U32 R2, R21, 0x40, RZ ;  /* 0x0000004015027824 */ /* 0x008fe200078e00ff */
[----:B------:R-:W-:-:S04]  /*0340*/  UMOV UR4, 0x400 ;  /* 0x0000040000047882 */ /* 0x000fc80000000000 */
[----:B------:R-:W-:-:S04]  /*0350*/  LOP3.LUT R2, R2, 0x3c0, RZ, 0xc0, !PT ;  /* 0x000003c002027812 */ /* 0x000fc800078ec0ff */
[----:B------:R-:W-:Y:S01]  /*0360*/  LOP3.LUT R3, R2, R17, RZ, 0xfc, !PT ;  /* 0x0000001102037212 */ /* 0x000fe200078efcff */
[----:B01----:R-:W-:-:S06]  /*0370*/  UPRMT UR4, UR5, 0x654, UR4 ;  /* 0x0000065405047896 */ /* 0x003fcc0008000004 */
[----:B------:R-:W-:-:S05]  /*0380*/  LEA.HI R2, R2, UR4, RZ, 0x1e ;  /* 0x0000000402027c11 */ /* 0x000fca000f8ff0ff */
[----:B------:R-:W-:Y:S01]  /*0390*/  IMAD R28, R3, 0x4, R2 ;  /* 0x00000004031c7824 */ /* 0x000fe200078e0202 */
[C---:B------:R-:W-:Y:S01]  /*03a0*/  LOP3.LUT R2, R21.reuse, 0x70, RZ, 0xc0, !PT ;  /* 0x0000007015027812 */ /* 0x040fe200078ec0ff */
[----:B------:R-:W-:-:S03]  /*03b0*/  IMAD.SHL.U32 R21, R21, 0x4, RZ ;  /* 0x0000000415157824 */ /* 0x000fc600078e00ff */
[----:B------:R-:W-:Y:S02]  /*03c0*/  IADD3 R3, R2, UR4, RZ ;  /* 0x0000000402037c10 */ /* 0x000fe4000fffe0ff */
[----:B------:R-:W-:-:S05]  /*03d0*/  LOP3.LUT R8, R21, 0x1fc, RZ, 0xc0, !PT ;  /* 0x000001fc15087812 */ /* 0x000fca00078ec0ff */
[----:B------:R-:W-:Y:S01]  /*03e0*/  IMAD R4, R8, 0x4, R3 ;  /* 0x0000000408047824 */ /* 0x000fe200078e0203 */
[----:B------:R-:W-:Y:S02]  /*03f0*/  SHF.R.S32.HI R3, RZ, 0x19, R18 ;  /* 0x00000019ff037819 */ /* 0x000fe40000011412 */
[----:B------:R-:W-:Y:S02]  /*0400*/  LOP3.LUT R16, R16, 0x3c, R21, 0xf8, !PT ;  /* 0x0000003c10107812 */ /* 0x000fe400078ef815 */
[----:B------:R-:W-:-:S04]  /*0410*/  SGXT R3, R3, 0x1 ;  /* 0x000000010303781a */ /* 0x000fc80000000200 */
[----:B------:R-:W-:Y:S02]  /*0420*/  LEA.HI R9, R3, R16, RZ, 0x4 ;  /* 0x0000001003097211 */ /* 0x000fe400078f20ff */
[----:B------:R-:W0:Y:S02]  /*0430*/  LDC.64 R2, c[0x0][0x218] ;  /* 0x00008600ff027b82 */ /* 0x000e240000000a00 */
[----:B------:R-:W-:Y:S02]  /*0440*/  LOP3.LUT R11, R9, 0xfffffff0, RZ, 0xc0, !PT ;  /* 0xfffffff0090b7812 */ /* 0x000fe400078ec0ff */
[----:B------:R-:W-:Y:S02]  /*0450*/  SHF.R.S32.HI R10, RZ, 0x4, R9 ;  /* 0x00000004ff0a7819 */ /* 0x000fe40000011409 */
[----:B------:R-:W-:Y:S01]  /*0460*/  LOP3.LUT R9, R0, R17, RZ, 0xfc, !PT ;  /* 0x0000001100097212 */ /* 0x000fe200078efcff */
[----:B------:R-:W-:Y:S01]  /*0470*/  IMAD.IADD R11, R16, 0x1, -R11 ;  /* 0x00000001100b7824 */ /* 0x000fe200078e0a0b */
[----:B------:R-:W-:-:S02]  /*0480*/  LOP3.LUT R0, R0, 0x8, R17, 0xfe, !PT ;  /* 0x0000000800007812 */ /* 0x000fc400078efe11 */
[----:B------:R-:W-:Y:S01]  /*0490*/  LOP3.LUT R13, R8, 0x200, RZ, 0xfc, !PT ;  /* 0x00000200080d7812 */ /* 0x000fe200078efcff */
[----:B------:R-:W-:Y:S01]  /*04a0*/  IMAD R12, R10, 0x90, R11 ;  /* 0x000000900a0c7824 */ /* 0x000fe200078e020b */
[C---:B------:R-:W-:Y:S02]  /*04b0*/  ISETP.GE.AND P1, PT, R9.reuse, 0x9, PT ;  /* 0x000000090900780c */ /* 0x040fe40003f26270 */
[----:B------:R-:W-:Y:S01]  /*04c0*/  ISETP.GE.AND P0, PT, R0, 0x9, PT ;  /* 0x000000090000780c */ /* 0x000fe20003f06270 */
[----:B------:R-:W-:Y:S01]  /*04d0*/  IMAD R11, R9, 0x10, R12 ;  /* 0x00000010090b7824 */ /* 0x000fe200078e020c */
[----:B------:R-:W-:-:S04]  /*04e0*/  SHF.R.U32.HI R13, RZ, 0x2, R13 ;  /* 0x00000002ff0d7819 */ /* 0x000fc8000001160d */
[----:B------:R-:W-:Y:S01]  /*04f0*/  LOP3.LUT R13, R13, 0xf0, RZ, 0xc0, !PT ;  /* 0x000000f00d0d7812 */ /* 0x000fe200078ec0ff */
[----:B0-----:R-:W-:-:S03]  /*0500*/  IMAD.WIDE R10, R11, 0x4, R2 ;  /* 0x000000040b0a7825 */ /* 0x001fc600078e0202 */
[----:B------:R-:W-:-:S05]  /*0510*/  IADD3 R13, R13, UR4, RZ ;  /* 0x000000040d0d7c10 */ /* 0x000fca000fffe0ff */
[----:B------:R-:W-:Y:S01]  /*0520*/  IMAD R13, R8, 0x4, R13 ;  /* 0x00000004080d7824 */ /* 0x000fe200078e020d */
[----:B--2---:R-:W-:Y:S04]  /*0530*/  STS [R28], R19 ;  /* 0x000000131c007388 */ /* 0x004fe80000000800 */
[----:B----4-:R-:W-:Y:S04]  /*0540*/  STS [R28+0x20], R20 ;  /* 0x000020141c007388 */ /* 0x010fe80000000800 */
[----:B-----5:R-:W-:Y:S04]  /*0550*/  STS [R28+0x60], R24 ;  /* 0x000060181c007388 */ /* 0x020fe80000000800 */
[----:B------:R-:W-:Y:S04]  /*0560*/  STS [R28+0xa0], R25 ;  /* 0x0000a0191c007388 */ /* 0x000fe80000000800 */
[----:B------:R-:W-:Y:S04]  /*0570*/  STS [R28+0xc0], R27 ;  /* 0x0000c01b1c007388 */ /* 0x000fe80000000800 */
[----:B------:R-:W-:Y:S04]  /*0580*/  STS [R28+0x40], R22 ;  /* 0x000040161c007388 */ /* 0x000fe80000000800 */
[----:B------:R-:W-:Y:S04]  /*0590*/  STS [R28+0x80], R23 ;  /* 0x000080171c007388 */ /* 0x000fe80000000800 */
[----:B------:R-:W-:Y:S01]  /*05a0*/  STS [R28+0xe0], R26 ;  /* 0x0000e01a1c007388 */ /* 0x000fe20000000800 */
[----:B------:R-:W-:Y:S06]  /*05b0*/  BAR.SYNC.DEFER_BLOCKING 0x0 ;  /* 0x0000000000007b1d */ /* 0x000fec0000010000 */
[----:B------:R-:W0:Y:S04]  /*05c0*/  LDS.128 R4, [R4] ;  /* 0x0000000004047984 */ /* 0x000e280000000c00 */
[----:B0-----:R0:W-:Y:S02]  /*05d0*/  @!P1 STG.E.128 desc[UR6][R10.64], R4 ;  /* 0x000000040a009986 */ /* 0x0011e4000c101d06 */
[----:B0-----:R-:W-:Y:S05]  /*05e0*/  @P0 EXIT ;  /* 0x000000000000094d */ /* 0x001fea0003800000 */
[----:B0-----:R-:W0:Y:S01]  /*05f0*/  LDS.128 R8, [R13+0x800] ;  /* 0x000800000d087984 */ /* 0x001e220000000c00 */
[----:B------:R-:W-:-:S04]  /*0600*/  IMAD R5, R0, 0x10, R12 ;  /* 0x0000001000057824 */ /* 0x000fc800078e020c */
[----:B------:R-:W-:-:S05]  /*0610*/  IMAD.WIDE R2, R5, 0x4, R2 ;  /* 0x0000000405027825 */ /* 0x000fca00078e0202 */
[----:B0-----:R-:W-:Y:S01]  /*0620*/  STG.E.128 desc[UR6][R2.64], R8 ;  /* 0x0000000802007986 */ /* 0x001fe2000c101d06 */
[----:B------:R-:W-:Y:S05]  /*0630*/  EXIT ;  /* 0x000000000000794d */ /* 0x000fea0003800000 */
.L_x_0:
[----:B------:R-:W-:-:S00]  /*0640*/  BRA `(.L_x_0) ;  /* 0xfffffffc00fc7947 */ /* 0x000fc0000383ffff */
[----:B------:R-:W-:-:S00]  /*0650*/  NOP ;  /* 0x0000000000007918 */ /* 0x000fc00000000000 */
        /* <DEDUP_REMOVED lines=10> */
.L_x_1:


//--------------------- .nv.shared.triton_poi_fused_0 --------------------------
	.section	.nv.shared.triton_poi_fused_0,"aw",@nobits
	.sectionflags	@""
	.align	16
	.zero		1024


//--------------------- .nv.constant0.triton_poi_fused_0 --------------------------
	.section	.nv.constant0.triton_poi_fused_0,"a",@progbits
	.sectionflags	@""
	.align	4
.nv.constant0.triton_poi_fused_0:
	.zero		552
